//
// Generated by NVIDIA NVVM Compiler
//
// Compiler Build ID: CL-36424714
// Cuda compilation tools, release 13.0, V13.0.88
// Based on NVVM 20.0.0
//

.version 9.0
.target sm_100
.address_size 64

	// .globl	_Z12gemv_tiled_xPKfS0_Pfii
.extern .shared .align 16 .b8 xds[];

.visible .entry _Z12gemv_tiled_xPKfS0_Pfii(
	.param .u64 .ptr .align 1 _Z12gemv_tiled_xPKfS0_Pfii_param_0,
	.param .u64 .ptr .align 1 _Z12gemv_tiled_xPKfS0_Pfii_param_1,
	.param .u64 .ptr .align 1 _Z12gemv_tiled_xPKfS0_Pfii_param_2,
	.param .u32 _Z12gemv_tiled_xPKfS0_Pfii_param_3,
	.param .u32 _Z12gemv_tiled_xPKfS0_Pfii_param_4
)
{
	.reg .pred 	%p<28>;
	.reg .b32 	%r<103>;
	.reg .b32 	%f<147>;
	.reg .b64 	%rd<44>;

	ld.param.u64 	%rd13, [_Z12gemv_tiled_xPKfS0_Pfii_param_0];
	ld.param.u64 	%rd14, [_Z12gemv_tiled_xPKfS0_Pfii_param_1];
	ld.param.u64 	%rd12, [_Z12gemv_tiled_xPKfS0_Pfii_param_2];
	ld.param.u32 	%r58, [_Z12gemv_tiled_xPKfS0_Pfii_param_3];
	ld.param.u32 	%r57, [_Z12gemv_tiled_xPKfS0_Pfii_param_4];
	cvta.to.global.u64 	%rd1, %rd14;
	cvta.to.global.u64 	%rd2, %rd13;
	mov.u32 	%r59, %ctaid.x;
	mov.u32 	%r1, %ntid.x;
	mov.u32 	%r2, %tid.x;
	mad.lo.s32 	%r3, %r59, %r1, %r2;
	setp.ge.s32 	%p1, %r3, %r58;
	@%p1 bra 	$L__BB0_41;
	setp.lt.s32 	%p2, %r57, 1;
	mov.f32 	%f145, 0f00000000;
	@%p2 bra 	$L__BB0_40;
	add.s32 	%r61, %r57, 127;
	shr.u32 	%r4, %r61, 7;
	mul.lo.s32 	%r5, %r57, %r3;
	add.s32 	%r6, %r2, %r1;
	max.u32 	%r62, %r6, 128;
	setp.lt.u32 	%p3, %r6, 128;
	selp.u32 	%r63, 1, 0, %p3;
	add.s32 	%r64, %r6, %r63;
	sub.s32 	%r65, %r62, %r64;
	div.u32 	%r66, %r65, %r1;
	add.s32 	%r7, %r66, %r63;
	and.b32  	%r8, %r7, 3;
	shl.b32 	%r67, %r2, 2;
	mov.u32 	%r68, xds;
	add.s32 	%r9, %r68, %r67;
	shl.b32 	%r10, %r1, 2;
	add.s32 	%r11, %r9, %r10;
	add.s32 	%r12, %r6, %r1;
	add.s32 	%r13, %r11, %r10;
	shl.b32 	%r14, %r1, 4;
	shl.b32 	%r15, %r1, 3;
	mul.lo.s32 	%r16, %r1, 12;
	mul.wide.u32 	%rd3, %r1, 16;
	mov.f32 	%f145, 0f00000000;
	mov.b32 	%r91, 0;
	mov.u32 	%r90, %r57;
$L__BB0_3:
	setp.gt.u32 	%p4, %r2, 127;
	min.s32 	%r69, %r90, 128;
	max.s32 	%r19, %r69, 1;
	and.b32  	%r20, %r19, 7;
	and.b32  	%r21, %r19, 15;
	shl.b32 	%r22, %r91, 7;
	@%p4 bra 	$L__BB0_25;
	setp.eq.s32 	%p5, %r8, 3;
	mov.u32 	%r92, %r2;
	@%p5 bra 	$L__BB0_14;
	add.s32 	%r23, %r2, %r22;
	setp.ge.s32 	%p6, %r23, %r57;
	mov.f32 	%f131, 0f00000000;
	@%p6 bra 	$L__BB0_7;
	mul.wide.u32 	%rd15, %r23, 4;
	add.s64 	%rd16, %rd1, %rd15;
	ld.global.nc.f32 	%f131, [%rd16];
$L__BB0_7:
	setp.eq.s32 	%p7, %r8, 0;
	st.shared.f32 	[%r9], %f131;
	mov.u32 	%r92, %r6;
	@%p7 bra 	$L__BB0_14;
	add.s32 	%r24, %r23, %r1;
	setp.ge.s32 	%p8, %r24, %r57;
	mov.f32 	%f132, 0f00000000;
	@%p8 bra 	$L__BB0_10;
	mul.wide.u32 	%rd17, %r24, 4;
	add.s64 	%rd18, %rd1, %rd17;
	ld.global.nc.f32 	%f132, [%rd18];
$L__BB0_10:
	setp.eq.s32 	%p9, %r8, 1;
	st.shared.f32 	[%r11], %f132;
	mov.u32 	%r92, %r12;
	@%p9 bra 	$L__BB0_14;
	add.s32 	%r25, %r24, %r1;
	setp.ge.s32 	%p10, %r25, %r57;
	mov.f32 	%f133, 0f00000000;
	@%p10 bra 	$L__BB0_13;
	mul.wide.u32 	%rd19, %r25, 4;
	add.s64 	%rd20, %rd1, %rd19;
	ld.global.nc.f32 	%f133, [%rd20];
$L__BB0_13:
	add.s32 	%r92, %r12, %r1;
	st.shared.f32 	[%r13], %f133;
$L__BB0_14:
	setp.lt.u32 	%p11, %r7, 3;
	@%p11 bra 	$L__BB0_25;
	shl.b32 	%r70, %r92, 2;
	mov.u32 	%r71, xds;
	add.s32 	%r97, %r71, %r70;
	add.s32 	%r93, %r92, %r22;
	add.s32 	%r96, %r93, %r1;
	shl.b32 	%r72, %r1, 1;
	add.s32 	%r95, %r93, %r72;
	mad.lo.s32 	%r94, %r1, 3, %r93;
	mul.wide.u32 	%rd21, %r93, 4;
	add.s64 	%rd43, %rd1, %rd21;
$L__BB0_16:
	mul.wide.u32 	%rd22, %r96, 4;
	add.s64 	%rd6, %rd1, %rd22;
	mul.wide.u32 	%rd23, %r95, 4;
	add.s64 	%rd7, %rd1, %rd23;
	mul.wide.u32 	%rd24, %r94, 4;
	add.s64 	%rd8, %rd1, %rd24;
	setp.ge.s32 	%p12, %r93, %r57;
	mov.f32 	%f134, 0f00000000;
	@%p12 bra 	$L__BB0_18;
	ld.global.nc.f32 	%f134, [%rd43];
$L__BB0_18:
	st.shared.f32 	[%r97], %f134;
	setp.ge.s32 	%p13, %r96, %r57;
	mov.f32 	%f135, 0f00000000;
	@%p13 bra 	$L__BB0_20;
	ld.global.nc.f32 	%f135, [%rd6];
$L__BB0_20:
	add.s32 	%r73, %r97, %r10;
	st.shared.f32 	[%r73], %f135;
	setp.ge.s32 	%p14, %r95, %r57;
	mov.f32 	%f136, 0f00000000;
	@%p14 bra 	$L__BB0_22;
	ld.global.nc.f32 	%f136, [%rd7];
$L__BB0_22:
	add.s32 	%r74, %r97, %r15;
	st.shared.f32 	[%r74], %f136;
	setp.ge.s32 	%p15, %r94, %r57;
	mov.f32 	%f137, 0f00000000;
	@%p15 bra 	$L__BB0_24;
	ld.global.nc.f32 	%f137, [%rd8];
$L__BB0_24:
	add.s32 	%r75, %r97, %r16;
	st.shared.f32 	[%r75], %f137;
	add.s32 	%r92, %r92, %r10;
	add.s32 	%r97, %r97, %r14;
	add.s32 	%r96, %r96, %r10;
	add.s32 	%r95, %r95, %r10;
	add.s32 	%r94, %r94, %r10;
	add.s64 	%rd43, %rd43, %rd3;
	add.s32 	%r93, %r93, %r10;
	setp.lt.u32 	%p16, %r92, 128;
	@%p16 bra 	$L__BB0_16;
$L__BB0_25:
	bar.sync 	0;
	add.s32 	%r76, %r22, %r5;
	cvt.s64.s32 	%rd10, %r76;
	setp.le.s32 	%p17, %r57, %r22;
	@%p17 bra 	$L__BB0_39;
	setp.lt.s32 	%p18, %r90, 16;
	mov.b32 	%r101, 0;
	@%p18 bra 	$L__BB0_29;
	and.b32  	%r101, %r19, 240;
	mov.b32 	%r99, 0;
$L__BB0_28:
	.pragma "nounroll";
	cvt.u64.u32 	%rd25, %r99;
	add.s64 	%rd26, %rd25, %rd10;
	shl.b64 	%rd27, %rd26, 2;
	add.s64 	%rd28, %rd2, %rd27;
	ld.global.nc.f32 	%f41, [%rd28];
	shl.b32 	%r79, %r99, 2;
	mov.u32 	%r80, xds;
	add.s32 	%r81, %r80, %r79;
	ld.shared.v4.f32 	{%f42, %f43, %f44, %f45}, [%r81];
	fma.rn.f32 	%f46, %f41, %f42, %f145;
	ld.global.nc.f32 	%f47, [%rd28+4];
	fma.rn.f32 	%f48, %f47, %f43, %f46;
	ld.global.nc.f32 	%f49, [%rd28+8];
	fma.rn.f32 	%f50, %f49, %f44, %f48;
	ld.global.nc.f32 	%f51, [%rd28+12];
	fma.rn.f32 	%f52, %f51, %f45, %f50;
	ld.global.nc.f32 	%f53, [%rd28+16];
	ld.shared.v4.f32 	{%f54, %f55, %f56, %f57}, [%r81+16];
	fma.rn.f32 	%f58, %f53, %f54, %f52;
	ld.global.nc.f32 	%f59, [%rd28+20];
	fma.rn.f32 	%f60, %f59, %f55, %f58;
	ld.global.nc.f32 	%f61, [%rd28+24];
	fma.rn.f32 	%f62, %f61, %f56, %f60;
	ld.global.nc.f32 	%f63, [%rd28+28];
	fma.rn.f32 	%f64, %f63, %f57, %f62;
	ld.global.nc.f32 	%f65, [%rd28+32];
	ld.shared.v4.f32 	{%f66, %f67, %f68, %f69}, [%r81+32];
	fma.rn.f32 	%f70, %f65, %f66, %f64;
	ld.global.nc.f32 	%f71, [%rd28+36];
	fma.rn.f32 	%f72, %f71, %f67, %f70;
	ld.global.nc.f32 	%f73, [%rd28+40];
	fma.rn.f32 	%f74, %f73, %f68, %f72;
	ld.global.nc.f32 	%f75, [%rd28+44];
	fma.rn.f32 	%f76, %f75, %f69, %f74;
	ld.global.nc.f32 	%f77, [%rd28+48];
	ld.shared.v4.f32 	{%f78, %f79, %f80, %f81}, [%r81+48];
	fma.rn.f32 	%f82, %f77, %f78, %f76;
	ld.global.nc.f32 	%f83, [%rd28+52];
	fma.rn.f32 	%f84, %f83, %f79, %f82;
	ld.global.nc.f32 	%f85, [%rd28+56];
	fma.rn.f32 	%f86, %f85, %f80, %f84;
	ld.global.nc.f32 	%f87, [%rd28+60];
	fma.rn.f32 	%f145, %f87, %f81, %f86;
	add.s32 	%r99, %r99, 16;
	setp.ne.s32 	%p19, %r99, %r101;
	@%p19 bra 	$L__BB0_28;
$L__BB0_29:
	setp.eq.s32 	%p20, %r21, 0;
	@%p20 bra 	$L__BB0_39;
	setp.lt.u32 	%p21, %r21, 8;
	@%p21 bra 	$L__BB0_32;
	cvt.u64.u32 	%rd29, %r101;
	add.s64 	%rd30, %rd29, %rd10;
	shl.b64 	%rd31, %rd30, 2;
	add.s64 	%rd32, %rd2, %rd31;
	ld.global.nc.f32 	%f89, [%rd32];
	shl.b32 	%r82, %r101, 2;
	mov.u32 	%r83, xds;
	add.s32 	%r84, %r83, %r82;
	ld.shared.f32 	%f90, [%r84];
	fma.rn.f32 	%f91, %f89, %f90, %f145;
	ld.global.nc.f32 	%f92, [%rd32+4];
	ld.shared.f32 	%f93, [%r84+4];
	fma.rn.f32 	%f94, %f92, %f93, %f91;
	ld.global.nc.f32 	%f95, [%rd32+8];
	ld.shared.f32 	%f96, [%r84+8];
	fma.rn.f32 	%f97, %f95, %f96, %f94;
	ld.global.nc.f32 	%f98, [%rd32+12];
	ld.shared.f32 	%f99, [%r84+12];
	fma.rn.f32 	%f100, %f98, %f99, %f97;
	ld.global.nc.f32 	%f101, [%rd32+16];
	ld.shared.f32 	%f102, [%r84+16];
	fma.rn.f32 	%f103, %f101, %f102, %f100;
	ld.global.nc.f32 	%f104, [%rd32+20];
	ld.shared.f32 	%f105, [%r84+20];
	fma.rn.f32 	%f106, %f104, %f105, %f103;
	ld.global.nc.f32 	%f107, [%rd32+24];
	ld.shared.f32 	%f108, [%r84+24];
	fma.rn.f32 	%f109, %f107, %f108, %f106;
	ld.global.nc.f32 	%f110, [%rd32+28];
	ld.shared.f32 	%f111, [%r84+28];
	fma.rn.f32 	%f145, %f110, %f111, %f109;
	add.s32 	%r101, %r101, 8;
$L__BB0_32:
	setp.eq.s32 	%p22, %r20, 0;
	@%p22 bra 	$L__BB0_39;
	and.b32  	%r51, %r19, 3;
	setp.lt.u32 	%p23, %r20, 4;
	@%p23 bra 	$L__BB0_35;
	cvt.u64.u32 	%rd33, %r101;
	add.s64 	%rd34, %rd33, %rd10;
	shl.b64 	%rd35, %rd34, 2;
	add.s64 	%rd36, %rd2, %rd35;
	ld.global.nc.f32 	%f113, [%rd36];
	shl.b32 	%r85, %r101, 2;
	mov.u32 	%r86, xds;
	add.s32 	%r87, %r86, %r85;
	ld.shared.f32 	%f114, [%r87];
	fma.rn.f32 	%f115, %f113, %f114, %f145;
	ld.global.nc.f32 	%f116, [%rd36+4];
	ld.shared.f32 	%f117, [%r87+4];
	fma.rn.f32 	%f118, %f116, %f117, %f115;
	ld.global.nc.f32 	%f119, [%rd36+8];
	ld.shared.f32 	%f120, [%r87+8];
	fma.rn.f32 	%f121, %f119, %f120, %f118;
	ld.global.nc.f32 	%f122, [%rd36+12];
	ld.shared.f32 	%f123, [%r87+12];
	fma.rn.f32 	%f145, %f122, %f123, %f121;
	add.s32 	%r101, %r101, 4;
$L__BB0_35:
	setp.eq.s32 	%p24, %r51, 0;
	@%p24 bra 	$L__BB0_39;
	cvt.u64.u32 	%rd37, %r101;
	add.s64 	%rd38, %rd37, %rd10;
	shl.b64 	%rd39, %rd38, 2;
	add.s64 	%rd11, %rd2, %rd39;
	ld.global.nc.f32 	%f124, [%rd11];
	shl.b32 	%r88, %r101, 2;
	mov.u32 	%r89, xds;
	add.s32 	%r54, %r89, %r88;
	ld.shared.f32 	%f125, [%r54];
	fma.rn.f32 	%f145, %f124, %f125, %f145;
	setp.eq.s32 	%p25, %r51, 1;
	@%p25 bra 	$L__BB0_39;
	ld.global.nc.f32 	%f126, [%rd11+4];
	ld.shared.f32 	%f127, [%r54+4];
	fma.rn.f32 	%f145, %f126, %f127, %f145;
	setp.eq.s32 	%p26, %r51, 2;
	@%p26 bra 	$L__BB0_39;
	ld.global.nc.f32 	%f128, [%rd11+8];
	ld.shared.f32 	%f129, [%r54+8];
	fma.rn.f32 	%f145, %f128, %f129, %f145;
$L__BB0_39:
	bar.sync 	0;
	add.s32 	%r91, %r91, 1;
	add.s32 	%r90, %r90, -128;
	setp.ne.s32 	%p27, %r91, %r4;
	@%p27 bra 	$L__BB0_3;
$L__BB0_40:
	cvta.to.global.u64 	%rd40, %rd12;
	mul.wide.s32 	%rd41, %r3, 4;
	add.s64 	%rd42, %rd40, %rd41;
	st.global.f32 	[%rd42], %f145;
$L__BB0_41:
	ret;

}


// ===== COMPILED SASS (sm_100) =====

	.target	sm_100

	.elftype	@"ET_EXEC"


//--------------------- .note.nv.tkinfo           --------------------------
	.section	.note.nv.tkinfo,"",@"SHT_NOTE"
	.sectionflags	@"SHF_NOTE_NV_TKINFO"
	.tkinfo
        /*0018*/ 	.word	0x00000002
        /*0030*/ 	.string	""
        /*0030*/ 	.string	"ptxas"
        /*0030*/ 	.string	"Cuda compilation tools, release 13.0, V13.0.88"
        /*0030*/ 	.string	"Build cuda_13.0.r13.0/compiler.36424714_0"
        /*0030*/ 	.string	"-arch sm_100 -m 64 "



//--------------------- .note.nv.cuinfo           --------------------------
	.section	.note.nv.cuinfo,"",@"SHT_NOTE"
	.sectionflags	@"SHF_NOTE_NV_CUINFO"
        /*0018*/ 	.short	0x0002
        /*001a*/ 	.short	0x0064
        /*001c*/ 	.short	0x0082
	.zero		2


//--------------------- .nv.info                  --------------------------
	.section	.nv.info,"",@"SHT_CUDA_INFO"
	.align	4


	//----- nvinfo : EIATTR_REGCOUNT
	.align		4
        /*0000*/ 	.byte	0x04, 0x2f
        /*0002*/ 	.short	(.L_1 - .L_0)
	.align		4
.L_0:
        /*0004*/ 	.word	index@(_Z12gemv_tiled_xPKfS0_Pfii)
        /*0008*/ 	.word	0x00000020


	//----- nvinfo : EIATTR_FRAME_SIZE
	.align		4
.L_1:
        /*000c*/ 	.byte	0x04, 0x11
        /*000e*/ 	.short	(.L_3 - .L_2)
	.align		4
.L_2:
        /*0010*/ 	.word	index@(_Z12gemv_tiled_xPKfS0_Pfii)
        /*0014*/ 	.word	0x00000000


	//----- nvinfo : EIATTR_MIN_STACK_SIZE
	.align		4
.L_3:
        /*0018*/ 	.byte	0x04, 0x12
        /*001a*/ 	.short	(.L_5 - .L_4)
	.align		4
.L_4:
        /*001c*/ 	.word	index@(_Z12gemv_tiled_xPKfS0_Pfii)
        /*0020*/ 	.word	0x00000000
.L_5:


//--------------------- .nv.compat                --------------------------
	.section	.nv.compat,"",@"SHT_CUDA_COMPAT_INFO"
	.align	4
        /*0000*/ 	.byte	0x02, 0x09, 0x00, 0x00, 0x02, 0x02, 0x01, 0x00, 0x02, 0x05, 0x05, 0x00, 0x03, 0x07, 0x01, 0x01
        /*0010*/ 	.byte	0x02, 0x03, 0x00, 0x00, 0x02, 0x06, 0x01, 0x00, 0x04, 0x0b, 0x08, 0x00, 0x09, 0x00, 0x00, 0x00
        /*0020*/ 	.byte	0x00, 0x00, 0x00, 0x00


//--------------------- .nv.info._Z12gemv_tiled_xPKfS0_Pfii --------------------------
	.section	.nv.info._Z12gemv_tiled_xPKfS0_Pfii,"",@"SHT_CUDA_INFO"
	.sectionflags	@""
	.align	4


	//----- nvinfo : EIATTR_CUDA_API_VERSION
	.align		4
        /*0000*/ 	.byte	0x04, 0x37
        /*0002*/ 	.short	(.L_7 - .L_6)
.L_6:
        /*0004*/ 	.word	0x00000082


	//----- nvinfo : EIATTR_KPARAM_INFO
	.align		4
.L_7:
        /*0008*/ 	.byte	0x04, 0x17
        /*000a*/ 	.short	(.L_9 - .L_8)
.L_8:
        /*000c*/ 	.word	0x00000000
        /*0010*/ 	.short	0x0004
        /*0012*/ 	.short	0x001c
        /*0014*/ 	.byte	0x00, 0xf0, 0x11, 0x00


	//----- nvinfo : EIATTR_KPARAM_INFO
	.align		4
.L_9:
        /*0018*/ 	.byte	0x04, 0x17
        /*001a*/ 	.short	(.L_11 - .L_10)
.L_10:
        /*001c*/ 	.word	0x00000000
        /*0020*/ 	.short	0x0003
        /*0022*/ 	.short	0x0018
        /*0024*/ 	.byte	0x00, 0xf0, 0x11, 0x00


	//----- nvinfo : EIATTR_KPARAM_INFO
	.align		4
.L_11:
        /*0028*/ 	.byte	0x04, 0x17
        /*002a*/ 	.short	(.L_13 - .L_12)
.L_12:
        /*002c*/ 	.word	0x00000000
        /*0030*/ 	.short	0x0002
        /*0032*/ 	.short	0x0010
        /*0034*/ 	.byte	0x00, 0xf5, 0x21, 0x00


	//----- nvinfo : EIATTR_KPARAM_INFO
	.align		4
.L_13:
        /*0038*/ 	.byte	0x04, 0x17
        /*003a*/ 	.short	(.L_15 - .L_14)
.L_14:
        /*003c*/ 	.word	0x00000000
        /*0040*/ 	.short	0x0001
        /*0042*/ 	.short	0x0008
        /*0044*/ 	.byte	0x00, 0xf5, 0x21, 0x00


	//----- nvinfo : EIATTR_KPARAM_INFO
	.align		4
.L_15:
        /*0048*/ 	.byte	0x04, 0x17
        /*004a*/ 	.short	(.L_17 - .L_16)
.L_16:
        /*004c*/ 	.word	0x00000000
        /*0050*/ 	.short	0x0000
        /*0052*/ 	.short	0x0000
        /*0054*/ 	.byte	0x00, 0xf5, 0x21, 0x00


	//----- nvinfo : EIATTR_SPARSE_MMA_MASK
	.align		4
.L_17:
        /*0058*/ 	.byte	0x03, 0x50
        /*005a*/ 	.short	0x0000


	//----- nvinfo : EIATTR_MAXREG_COUNT
	.align		4
        /*005c*/ 	.byte	0x03, 0x1b
        /*005e*/ 	.short	0x00ff


	//----- nvinfo : EIATTR_NUM_BARRIERS
	.align		4
        /*0060*/ 	.byte	0x02, 0x4c
        /*0062*/ 	.byte	0x01
	.zero		1


	//----- nvinfo : EIATTR_MERCURY_ISA_VERSION
	.align		4
        /*0064*/ 	.byte	0x03, 0x5f
        /*0066*/ 	.short	0x0101


	//----- nvinfo : EIATTR_UNUSED_LOAD_BYTE_OFFSET
	.align		4
        /*0068*/ 	.byte	0x04, 0x44
        /*006a*/ 	.short	(.L_19 - .L_18)


	//   ....[0]....
.L_18:
        /*006c*/ 	.word	0x00001150
        /*0070*/ 	.word	0x00000fff


	//----- nvinfo : EIATTR_VRC_CTA_INIT_COUNT
	.align		4
.L_19:
        /*0074*/ 	.byte	0x02, 0x4a
	.zero		1
	.zero		1


	//----- nvinfo : EIATTR_EXIT_INSTR_OFFSETS
	.align		4
        /*0078*/ 	.byte	0x04, 0x1c
        /*007a*/ 	.short	(.L_21 - .L_20)


	//   ....[0]....
.L_20:
        /*007c*/ 	.word	0x00000070


	//   ....[1]....
        /*0080*/ 	.word	0x00001230


	//----- nvinfo : EIATTR_CRS_STACK_SIZE
	.align		4
.L_21:
        /*0084*/ 	.byte	0x04, 0x1e
        /*0086*/ 	.short	(.L_23 - .L_22)
.L_22:
        /*0088*/ 	.word	0x00000000


	//----- nvinfo : EIATTR_CBANK_PARAM_SIZE
	.align		4
.L_23:
        /*008c*/ 	.byte	0x03, 0x19
        /*008e*/ 	.short	0x0020


	//----- nvinfo : EIATTR_PARAM_CBANK
	.align		4
        /*0090*/ 	.byte	0x04, 0x0a
        /*0092*/ 	.short	(.L_25 - .L_24)
	.align		4
.L_24:
        /*0094*/ 	.word	index@(.nv.constant0._Z12gemv_tiled_xPKfS0_Pfii)
        /*0098*/ 	.short	0x0380
        /*009a*/ 	.short	0x0020


	//----- nvinfo : EIATTR_SW_WAR
	.align		4
.L_25:
        /*009c*/ 	.byte	0x04, 0x36
        /*009e*/ 	.short	(.L_27 - .L_26)
.L_26:
        /*00a0*/ 	.word	0x00000008
.L_27:


//--------------------- .nv.callgraph             --------------------------
	.section	.nv.callgraph,"",@"SHT_CUDA_CALLGRAPH"
	.align	4
	.sectionentsize	8
	.align		4
        /*0000*/ 	.word	0x00000000
	.align		4
        /*0004*/ 	.word	0xffffffff
	.align		4
        /*0008*/ 	.word	0x00000000
	.align		4
        /*000c*/ 	.word	0xfffffffe
	.align		4
        /*0010*/ 	.word	0x00000000
	.align		4
        /*0014*/ 	.word	0xfffffffd
	.align		4
        /*0018*/ 	.word	0x00000000
	.align		4
        /*001c*/ 	.word	0xfffffffc


//--------------------- .text._Z12gemv_tiled_xPKfS0_Pfii --------------------------
	.section	.text._Z12gemv_tiled_xPKfS0_Pfii,"ax",@progbits
	.align	128
        .global         _Z12gemv_tiled_xPKfS0_Pfii
        .type           _Z12gemv_tiled_xPKfS0_Pfii,@function
        .size           _Z12gemv_tiled_xPKfS0_Pfii,(.L_x_19 - _Z12gemv_tiled_xPKfS0_Pfii)
        .other          _Z12gemv_tiled_xPKfS0_Pfii,@"STO_CUDA_ENTRY STV_DEFAULT"
_Z12gemv_tiled_xPKfS0_Pfii:
.text._Z12gemv_tiled_xPKfS0_Pfii:
[----:B------:R-:W-:Y:S01]  /*0000*/  LDC R1, c[0x0][0x37c] ;  /* 0x0000df00ff017b82 */ /* 0x000fe20000000800 */
[----:B------:R-:W0:Y:S07]  /*0010*/  S2R R0, SR_TID.X ;  /* 0x0000000000007919 */ /* 0x000e2e0000002100 */
[----:B------:R-:W0:Y:S01]  /*0020*/  S2UR UR4, SR_CTAID.X ;  /* 0x00000000000479c3 */ /* 0x000e220000002500 */
[----:B------:R-:W1:Y:S07]  /*0030*/  LDCU UR5, c[0x0][0x398] ;  /* 0x00007300ff0577ac */ /* 0x000e6e0008000800 */
[----:B------:R-:W0:Y:S02]  /*0040*/  LDC R3, c[0x0][0x360] ;  /* 0x0000d800ff037b82 */ /* 0x000e240000000800 */
[----:B0-----:R-:W-:-:S05]  /*0050*/  IMAD R7, R3, UR4, R0 ;  /* 0x0000000403077c24 */ /* 0x001fca000f8e0200 */
[----:B-1----:R-:W-:-:S13]  /*0060*/  ISETP.GE.AND P0, PT, R7, UR5, PT ;  /* 0x0000000507007c0c */ /* 0x002fda000bf06270 */
[----:B------:R-:W-:Y:S05]  /*0070*/  @P0 EXIT ;  /* 0x000000000000094d */ /* 0x000fea0003800000 */
[----:B------:R-:W0:Y:S01]  /*0080*/  LDCU UR6, c[0x0][0x39c] ;  /* 0x00007380ff0677ac */ /* 0x000e220008000800 */
[----:B------:R-:W-:Y:S01]  /*0090*/  IMAD.MOV.U32 R15, RZ, RZ, RZ ;  /* 0x000000ffff0f7224 */ /* 0x000fe200078e00ff */
[----:B------:R-:W1:Y:S01]  /*00a0*/  LDCU.64 UR10, c[0x0][0x358] ;  /* 0x00006b00ff0a77ac */ /* 0x000e620008000a00 */
[----:B0-----:R-:W-:-:S09]  /*00b0*/  UISETP.GE.AND UP0, UPT, UR6, 0x1, UPT ;  /* 0x000000010600788c */ /* 0x001fd2000bf06270 */
[----:B-1----:R-:W-:Y:S05]  /*00c0*/  BRA.U !UP0, `(.L_x_0) ;  /* 0x00000011084c7547 */ /* 0x002fea000b800000 */
[----:B------:R-:W0:Y:S01]  /*00d0*/  I2F.U32.RP R8, R3 ;  /* 0x0000000300087306 */ /* 0x000e220000209000 */
[C---:B------:R-:W-:Y:S01]  /*00e0*/  IMAD.IADD R2, R3.reuse, 0x1, R0 ;  /* 0x0000000103027824 */ /* 0x040fe200078e0200 */
[----:B------:R-:W1:Y:S01]  /*00f0*/  S2UR UR5, SR_CgaCtaId ;  /* 0x00000000000579c3 */ /* 0x000e620000008800 */
[----:B------:R-:W-:Y:S01]  /*0100*/  ISETP.NE.U32.AND P2, PT, R3, RZ, PT ;  /* 0x000000ff0300720c */ /* 0x000fe20003f45070 */
[----:B------:R-:W2:Y:S01]  /*0110*/  LDCU UR7, c[0x0][0x39c] ;  /* 0x00007380ff0777ac */ /* 0x000ea20008000800 */
[----:B------:R-:W-:Y:S01]  /*0120*/  IMAD.MOV.U32 R15, RZ, RZ, RZ ;  /* 0x000000ffff0f7224 */ /* 0x000fe200078e00ff */
[C---:B------:R-:W-:Y:S02]  /*0130*/  ISETP.GE.U32.AND P0, PT, R2.reuse, 0x80, PT ;  /* 0x000000800200780c */ /* 0x040fe40003f06070 */
[----:B------:R-:W-:Y:S01]  /*0140*/  VIMNMX.U32 R9, PT, PT, R2, 0x80, !PT ;  /* 0x0000008002097848 */ /* 0x000fe20007fe0000 */
[----:B------:R-:W-:Y:S01]  /*0150*/  UMOV UR4, 0x400 ;  /* 0x0000040000047882 */ /* 0x000fe20000000000 */
[----:B0-----:R-:W0:Y:S01]  /*0160*/  MUFU.RCP R8, R8 ;  /* 0x0000000800087308 */ /* 0x001e220000001000 */
[----:B-1----:R-:W-:-:S02]  /*0170*/  ULEA UR5, UR5, UR4, 0x18 ;  /* 0x0000000405057291 */ /* 0x002fc4000f8ec0ff */
[----:B------:R-:W-:Y:S01]  /*0180*/  UIADD3 UR4, UPT, UPT, UR6, 0x7f, URZ ;  /* 0x0000007f06047890 */ /* 0x000fe2000fffe0ff */
[----:B0-----:R-:W-:-:S03]  /*0190*/  VIADD R4, R8, 0xffffffe ;  /* 0x0ffffffe08047836 */ /* 0x001fc60000000000 */
[----:B------:R-:W-:Y:S01]  /*01a0*/  USHF.R.U32.HI UR6, URZ, 0x7, UR4 ;  /* 0x00000007ff067899 */ /* 0x000fe20008011604 */
[----:B------:R0:W1:Y:S02]  /*01b0*/  F2I.FTZ.U32.TRUNC.NTZ R5, R4 ;  /* 0x0000000400057305 */ /* 0x000064000021f000 */
[----:B------:R-:W-:Y:S01]  /*01c0*/  UMOV UR4, URZ ;  /* 0x000000ff00047c82 */ /* 0x000fe20008000000 */
[----:B0-----:R-:W-:Y:S01]  /*01d0*/  IMAD.MOV.U32 R4, RZ, RZ, RZ ;  /* 0x000000ffff047224 */ /* 0x001fe200078e00ff */
[----:B-1----:R-:W-:-:S05]  /*01e0*/  IADD3 R6, PT, PT, RZ, -R5, RZ ;  /* 0x80000005ff067210 */ /* 0x002fca0007ffe0ff */
[----:B------:R-:W-:Y:S01]  /*01f0*/  IMAD R11, R6, R3, RZ ;  /* 0x00000003060b7224 */ /* 0x000fe200078e02ff */
[----:B------:R-:W-:-:S03]  /*0200*/  SEL R6, RZ, 0x1, P0 ;  /* 0x00000001ff067807 */ /* 0x000fc60000000000 */
[----:B------:R-:W-:Y:S01]  /*0210*/  IMAD.HI.U32 R5, R5, R11, R4 ;  /* 0x0000000b05057227 */ /* 0x000fe200078e0004 */
[----:B------:R-:W-:-:S05]  /*0220*/  IADD3 R2, PT, PT, R9, -R2, -R6 ;  /* 0x8000000209027210 */ /* 0x000fca0007ffe806 */
[----:B------:R-:W-:-:S05]  /*0230*/  IMAD.HI.U32 R5, R5, R2, RZ ;  /* 0x0000000205057227 */ /* 0x000fca00078e00ff */
[----:B------:R-:W-:-:S05]  /*0240*/  IADD3 R4, PT, PT, -R5, RZ, RZ ;  /* 0x000000ff05047210 */ /* 0x000fca0007ffe1ff */
[----:B------:R-:W-:Y:S01]  /*0250*/  IMAD R2, R3, R4, R2 ;  /* 0x0000000403027224 */ /* 0x000fe200078e0202 */
[----:B--2---:R-:W-:-:S04]  /*0260*/  MOV R4, UR7 ;  /* 0x0000000700047c02 */ /* 0x004fc80008000f00 */
[----:B------:R-:W-:-:S13]  /*0270*/  ISETP.GE.U32.AND P0, PT, R2, R3, PT ;  /* 0x000000030200720c */ /* 0x000fda0003f06070 */
[----:B------:R-:W-:Y:S02]  /*0280*/  @P0 IMAD.IADD R2, R2, 0x1, -R3 ;  /* 0x0000000102020824 */ /* 0x000fe400078e0a03 */
[----:B------:R-:W-:-:S03]  /*0290*/  @P0 VIADD R5, R5, 0x1 ;  /* 0x0000000105050836 */ /* 0x000fc60000000000 */
[----:B------:R-:W-:Y:S02]  /*02a0*/  ISETP.GE.U32.AND P1, PT, R2, R3, PT ;  /* 0x000000030200720c */ /* 0x000fe40003f26070 */
[----:B------:R-:W-:-:S11]  /*02b0*/  LEA R2, R0, UR5, 0x2 ;  /* 0x0000000500027c11 */ /* 0x000fd6000f8e10ff */
[----:B------:R-:W-:Y:S02]  /*02c0*/  @P1 IADD3 R5, PT, PT, R5, 0x1, RZ ;  /* 0x0000000105051810 */ /* 0x000fe40007ffe0ff */
[----:B------:R-:W-:-:S05]  /*02d0*/  @!P2 LOP3.LUT R5, RZ, R3, RZ, 0x33, !PT ;  /* 0x00000003ff05a212 */ /* 0x000fca00078e33ff */
[----:B------:R-:W-:Y:S02]  /*02e0*/  IMAD.IADD R5, R6, 0x1, R5 ;  /* 0x0000000106057824 */ /* 0x000fe400078e0205 */
[----:B------:R-:W-:-:S07]  /*02f0*/  IMAD R6, R3, 0x4, R2 ;  /* 0x0000000403067824 */ /* 0x000fce00078e0202 */
.L_x_17:
[----:B------:R-:W-:Y:S01]  /*0300*/  ISETP.GT.U32.AND P0, PT, R0, 0x7f, PT ;  /* 0x0000007f0000780c */ /* 0x000fe20003f04070 */
[----:B------:R-:W-:Y:S01]  /*0310*/  USHF.L.U32 UR8, UR4, 0x7, URZ ;  /* 0x0000000704087899 */ /* 0x000fe200080006ff */
[----:B------:R-:W-:Y:S01]  /*0320*/  VIMNMX R20, PT, PT, R4, 0x80, PT ;  /* 0x0000008004147848 */ /* 0x000fe20003fe0100 */
[----:B------:R-:W-:Y:S01]  /*0330*/  UIADD3 UR4, UPT, UPT, UR4, 0x1, URZ ;  /* 0x0000000104047890 */ /* 0x000fe2000fffe0ff */
[----:B------:R-:W-:Y:S01]  /*0340*/  BSSY.RECONVERGENT B1, `(.L_x_1) ;  /* 0x0000060000017945 */ /* 0x000fe20003800200 */
[----:B------:R-:W0:Y:S01]  /*0350*/  LDCU UR9, c[0x0][0x39c] ;  /* 0x00007380ff0977ac */ /* 0x000e220008000800 */
[----:B------:R-:W-:Y:S01]  /*0360*/  VIMNMX R20, PT, PT, R20, 0x1, !PT ;  /* 0x0000000114147848 */ /* 0x000fe20007fe0100 */
[----:B------:R-:W-:-:S03]  /*0370*/  UISETP.NE.AND UP0, UPT, UR4, UR6, UPT ;  /* 0x000000060400728c */ /* 0x000fc6000bf05270 */
[C---:B------:R-:W-:Y:S02]  /*0380*/  LOP3.LUT R19, R20.reuse, 0x7, RZ, 0xc0, !PT ;  /* 0x0000000714137812 */ /* 0x040fe400078ec0ff */
[----:B------:R-:W-:Y:S01]  /*0390*/  LOP3.LUT R21, R20, 0xf, RZ, 0xc0, !PT ;  /* 0x0000000f14157812 */ /* 0x000fe200078ec0ff */
[----:B---3--:R-:W-:Y:S06]  /*03a0*/  @P0 BRA `(.L_x_2) ;  /* 0x0000000400640947 */ /* 0x008fec0003800000 */
[----:B------:R-:W-:Y:S01]  /*03b0*/  LOP3.LUT R11, R5, 0x3, RZ, 0xc0, !PT ;  /* 0x00000003050b7812 */ /* 0x000fe200078ec0ff */
[----:B------:R-:W-:Y:S01]  /*03c0*/  BSSY.RECONVERGENT B0, `(.L_x_3) ;  /* 0x000002b000007945 */ /* 0x000fe20003800200 */
[----:B------:R-:W-:Y:S02]  /*03d0*/  IMAD.MOV.U32 R24, RZ, RZ, R0 ;  /* 0x000000ffff187224 */ /* 0x000fe400078e0000 */
[----:B------:R-:W-:-:S13]  /*03e0*/  ISETP.NE.AND P0, PT, R11, 0x3, PT ;  /* 0x000000030b00780c */ /* 0x000fda0003f05270 */
[----:B------:R-:W-:Y:S05]  /*03f0*/  @!P0 BRA `(.L_x_4) ;  /* 0x00000000009c8947 */ /* 0x000fea0003800000 */
[----:B------:R-:W1:Y:S01]  /*0400*/  LDC R13, c[0x0][0x39c] ;  /* 0x0000e700ff0d7b82 */ /* 0x000e620000000800 */
[----:B------:R-:W-:Y:S01]  /*0410*/  IADD3 R10, PT, PT, R0, UR8, RZ ;  /* 0x00000008000a7c10 */ /* 0x000fe2000fffe0ff */
[----:B------:R-:W-:Y:S01]  /*0420*/  BSSY.RECONVERGENT B2, `(.L_x_5) ;  /* 0x0000007000027945 */ /* 0x000fe20003800200 */
[----:B------:R-:W-:Y:S02]  /*0430*/  IMAD.MOV.U32 R9, RZ, RZ, RZ ;  /* 0x000000ffff097224 */ /* 0x000fe400078e00ff */
[----:B-1----:R-:W-:-:S13]  /*0440*/  ISETP.GE.AND P0, PT, R10, R13, PT ;  /* 0x0000000d0a00720c */ /* 0x002fda0003f06270 */
[----:B------:R-:W-:Y:S05]  /*0450*/  @P0 BRA `(.L_x_6) ;  /* 0x00000000000c0947 */ /* 0x000fea0003800000 */
[----:B------:R-:W1:Y:S02]  /*0460*/  LDC.64 R8, c[0x0][0x388] ;  /* 0x0000e200ff087b82 */ /* 0x000e640000000a00 */
[----:B-1----:R-:W-:-:S06]  /*0470*/  IMAD.WIDE.U32 R8, R10, 0x4, R8 ;  /* 0x000000040a087825 */ /* 0x002fcc00078e0008 */
[----:B------:R1:W5:Y:S02]  /*0480*/  LDG.E.CONSTANT R9, desc[UR10][R8.64] ;  /* 0x0000000a08097981 */ /* 0x000364000c1e9900 */
.L_x_6:
[----:B0-----:R-:W-:Y:S05]  /*0490*/  BSYNC.RECONVERGENT B2 ;  /* 0x0000000000027941 */ /* 0x001fea0003800200 */
.L_x_5:
[----:B-----5:R2:W-:Y:S01]  /*04a0*/  STS [R2], R9 ;  /* 0x0000000902007388 */ /* 0x0205e20000000800 */
[----:B------:R-:W-:Y:S01]  /*04b0*/  ISETP.NE.AND P0, PT, R11, RZ, PT ;  /* 0x000000ff0b00720c */ /* 0x000fe20003f05270 */
[----:B------:R-:W-:-:S12]  /*04c0*/  IMAD.IADD R24, R3, 0x1, R0 ;  /* 0x0000000103187824 */ /* 0x000fd800078e0200 */
[----:B--2---:R-:W-:Y:S05]  /*04d0*/  @!P0 BRA `(.L_x_4) ;  /* 0x0000000000648947 */ /* 0x004fea0003800000 */
[----:B------:R-:W-:Y:S01]  /*04e0*/  IADD3 R10, PT, PT, R10, R3, RZ ;  /* 0x000000030a0a7210 */ /* 0x000fe20007ffe0ff */
[----:B------:R-:W-:Y:S01]  /*04f0*/  BSSY.RECONVERGENT B2, `(.L_x_7) ;  /* 0x0000007000027945 */ /* 0x000fe20003800200 */
[----:B------:R-:W-:Y:S02]  /*0500*/  IMAD.MOV.U32 R9, RZ, RZ, RZ ;  /* 0x000000ffff097224 */ /* 0x000fe400078e00ff */
[----:B------:R-:W-:-:S13]  /*0510*/  ISETP.GE.AND P0, PT, R10, R13, PT ;  /* 0x0000000d0a00720c */ /* 0x000fda0003f06270 */
[----:B------:R-:W-:Y:S05]  /*0520*/  @P0 BRA `(.L_x_8) ;  /* 0x00000000000c0947 */ /* 0x000fea0003800000 */
[----:B-1----:R-:W0:Y:S02]  /*0530*/  LDC.64 R8, c[0x0][0x388] ;  /* 0x0000e200ff087b82 */ /* 0x002e240000000a00 */
[----:B0-----:R-:W-:-:S06]  /*0540*/  IMAD.WIDE.U32 R8, R10, 0x4, R8 ;  /* 0x000000040a087825 */ /* 0x001fcc00078e0008 */
[----:B------:R0:W5:Y:S02]  /*0550*/  LDG.E.CONSTANT R9, desc[UR10][R8.64] ;  /* 0x0000000a08097981 */ /* 0x000164000c1e9900 */
.L_x_8:
[----:B------:R-:W-:Y:S05]  /*0560*/  BSYNC.RECONVERGENT B2 ;  /* 0x0000000000027941 */ /* 0x000fea0003800200 */
.L_x_7:
[----:B-----5:R2:W-:Y:S01]  /*0570*/  STS [R6], R9 ;  /* 0x0000000906007388 */ /* 0x0205e20000000800 */
[----:B------:R-:W-:Y:S01]  /*0580*/  ISETP.NE.AND P0, PT, R11, 0x1, PT ;  /* 0x000000010b00780c */ /* 0x000fe20003f05270 */
[----:B------:R-:W-:-:S12]  /*0590*/  IMAD.IADD R24, R24, 0x1, R3 ;  /* 0x0000000118187824 */ /* 0x000fd800078e0203 */
[----:B--2---:R-:W-:Y:S05]  /*05a0*/  @!P0 BRA `(.L_x_4) ;  /* 0x0000000000308947 */ /* 0x004fea0003800000 */
[----:B------:R-:W-:Y:S01]  /*05b0*/  IADD3 R11, PT, PT, R10, R3, RZ ;  /* 0x000000030a0b7210 */ /* 0x000fe20007ffe0ff */
[----:B------:R-:W-:Y:S01]  /*05c0*/  BSSY.RECONVERGENT B2, `(.L_x_9) ;  /* 0x0000008000027945 */ /* 0x000fe20003800200 */
[----:B01----:R-:W-:Y:S02]  /*05d0*/  IMAD.MOV.U32 R8, RZ, RZ, RZ ;  /* 0x000000ffff087224 */ /* 0x003fe400078e00ff */
[----:B------:R-:W-:Y:S01]  /*05e0*/  ISETP.GE.AND P0, PT, R11, R13, PT ;  /* 0x0000000d0b00720c */ /* 0x000fe20003f06270 */
[----:B------:R-:W-:-:S12]  /*05f0*/  IMAD R13, R3, 0x4, R6 ;  /* 0x00000004030d7824 */ /* 0x000fd800078e0206 */
[----:B------:R-:W-:Y:S05]  /*0600*/  @P0 BRA `(.L_x_10) ;  /* 0x00000000000c0947 */ /* 0x000fea0003800000 */
[----:B------:R-:W0:Y:S02]  /*0610*/  LDC.64 R8, c[0x0][0x388] ;  /* 0x0000e200ff087b82 */ /* 0x000e240000000a00 */
[----:B0-----:R-:W-:-:S06]  /*0620*/  IMAD.WIDE.U32 R8, R11, 0x4, R8 ;  /* 0x000000040b087825 */ /* 0x001fcc00078e0008 */
[----:B------:R0:W5:Y:S02]  /*0630*/  LDG.E.CONSTANT R8, desc[UR10][R8.64] ;  /* 0x0000000a08087981 */ /* 0x000164000c1e9900 */
.L_x_10:
[----:B------:R-:W-:Y:S05]  /*0640*/  BSYNC.RECONVERGENT B2 ;  /* 0x0000000000027941 */ /* 0x000fea0003800200 */
.L_x_9:
[----:B-----5:R2:W-:Y:S01]  /*0650*/  STS [R13], R8 ;  /* 0x000000080d007388 */ /* 0x0205e20000000800 */
[----:B------:R-:W-:-:S07]  /*0660*/  IADD3 R24, PT, PT, R24, R3, RZ ;  /* 0x0000000318187210 */ /* 0x000fce0007ffe0ff */
.L_x_4:
[----:B0-----:R-:W-:Y:S05]  /*0670*/  BSYNC.RECONVERGENT B0 ;  /* 0x0000000000007941 */ /* 0x001fea0003800200 */
.L_x_3:
[----:B------:R-:W-:-:S13]  /*0680*/  ISETP.GE.U32.AND P0, PT, R5, 0x3, PT ;  /* 0x000000030500780c */ /* 0x000fda0003f06070 */
[----:B------:R-:W-:Y:S05]  /*0690*/  @!P0 BRA `(.L_x_2) ;  /* 0x0000000000a88947 */ /* 0x000fea0003800000 */
[----:B------:R-:W0:Y:S01]  /*06a0*/  S2UR UR7, SR_CgaCtaId ;  /* 0x00000000000779c3 */ /* 0x000e220000008800 */
[----:B------:R-:W-:Y:S01]  /*06b0*/  UMOV UR5, 0x400 ;  /* 0x0000040000057882 */ /* 0x000fe20000000000 */
[----:B------:R-:W-:-:S04]  /*06c0*/  VIADD R14, R24, UR8 ;  /* 0x00000008180e7c36 */ /* 0x000fc80008000000 */
[----:B------:R-:W-:Y:S01]  /*06d0*/  IMAD.IADD R18, R14, 0x1, R3 ;  /* 0x000000010e127824 */ /* 0x000fe200078e0203 */
[C---:B------:R-:W-:Y:S01]  /*06e0*/  LEA R22, R3.reuse, R14, 0x1 ;  /* 0x0000000e03167211 */ /* 0x040fe200078e08ff */
[----:B-12---:R-:W1:Y:S01]  /*06f0*/  LDC.64 R8, c[0x0][0x388] ;  /* 0x0000e200ff087b82 */ /* 0x006e620000000a00 */
[----:B------:R-:W-:Y:S01]  /*0700*/  IMAD R23, R3, 0x3, R14 ;  /* 0x0000000303177824 */ /* 0x000fe200078e020e */
[----:B0-----:R-:W-:-:S06]  /*0710*/  ULEA UR5, UR7, UR5, 0x18 ;  /* 0x0000000507057291 */ /* 0x001fcc000f8ec0ff */
[----:B------:R-:W-:Y:S01]  /*0720*/  LEA R26, R24, UR5, 0x2 ;  /* 0x00000005181a7c11 */ /* 0x000fe2000f8e10ff */
[----:B-1----:R-:W-:-:S07]  /*0730*/  IMAD.WIDE.U32 R8, R14, 0x4, R8 ;  /* 0x000000040e087825 */ /* 0x002fce00078e0008 */
.L_x_11:
[----:B---3--:R-:W0:Y:S01]  /*0740*/  LDC.64 R10, c[0x0][0x388] ;  /* 0x0000e200ff0a7b82 */ /* 0x008e220000000a00 */
[----:B------:R-:W-:Y:S01]  /*0750*/  ISETP.GE.AND P2, PT, R18, UR9, PT ;  /* 0x0000000912007c0c */ /* 0x000fe2000bf46270 */
[----:B------:R-:W-:Y:S01]  /*0760*/  IMAD.MOV.U32 R25, RZ, RZ, RZ ;  /* 0x000000ffff197224 */ /* 0x000fe200078e00ff */
[----:B------:R-:W-:Y:S01]  /*0770*/  ISETP.GE.AND P0, PT, R14, UR9, PT ;  /* 0x000000090e007c0c */ /* 0x000fe2000bf06270 */
[----:B------:R-:W-:Y:S01]  /*0780*/  HFMA2 R29, -RZ, RZ, 0, 0 ;  /* 0x00000000ff1d7431 */ /* 0x000fe200000001ff */
[----:B------:R-:W-:Y:S01]  /*0790*/  ISETP.GE.AND P1, PT, R22, UR9, PT ;  /* 0x0000000916007c0c */ /* 0x000fe2000bf26270 */
[----:B------:R-:W-:-:S10]  /*07a0*/  IMAD.MOV.U32 R27, RZ, RZ, RZ ;  /* 0x000000ffff1b7224 */ /* 0x000fd400078e00ff */
[----:B------:R-:W2:Y:S01]  /*07b0*/  @!P0 LDG.E.CONSTANT R29, desc[UR10][R8.64] ;  /* 0x0000000a081d8981 */ /* 0x000ea2000c1e9900 */
[----:B0-----:R-:W-:-:S05]  /*07c0*/  IMAD.WIDE.U32 R12, R18, 0x4, R10 ;  /* 0x00000004120c7825 */ /* 0x001fca00078e000a */
[----:B------:R0:W3:Y:S01]  /*07d0*/  @!P2 LDG.E.CONSTANT R25, desc[UR10][R12.64] ;  /* 0x0000000a0c19a981 */ /* 0x0000e2000c1e9900 */
[----:B------:R-:W-:Y:S01]  /*07e0*/  ISETP.GE.AND P2, PT, R23, UR9, PT ;  /* 0x0000000917007c0c */ /* 0x000fe2000bf46270 */
[----:B------:R-:W-:-:S04]  /*07f0*/  IMAD.WIDE.U32 R16, R22, 0x4, R10 ;  /* 0x0000000416107825 */ /* 0x000fc800078e000a */
[----:B------:R-:W-:Y:S01]  /*0800*/  IMAD.WIDE.U32 R10, R23, 0x4, R10 ;  /* 0x00000004170a7825 */ /* 0x000fe200078e000a */
[----:B------:R-:W4:Y:S03]  /*0810*/  @!P1 LDG.E.CONSTANT R27, desc[UR10][R16.64] ;  /* 0x0000000a101b9981 */ /* 0x000f26000c1e9900 */
[----:B0-----:R-:W-:-:S06]  /*0820*/  IMAD.MOV.U32 R13, RZ, RZ, RZ ;  /* 0x000000ffff0d7224 */ /* 0x001fcc00078e00ff */
[----:B------:R0:W5:Y:S01]  /*0830*/  @!P2 LDG.E.CONSTANT R13, desc[UR10][R10.64] ;  /* 0x0000000a0a0da981 */ /* 0x000162000c1e9900 */
[C---:B------:R-:W-:Y:S01]  /*0840*/  LEA R12, R3.reuse, R26, 0x2 ;  /* 0x0000001a030c7211 */ /* 0x040fe200078e10ff */
[C-C-:B------:R-:W-:Y:S01]  /*0850*/  IMAD R28, R3.reuse, 0x8, R26.reuse ;  /* 0x00000008031c7824 */ /* 0x140fe200078e021a */
[C---:B------:R-:W-:Y:S01]  /*0860*/  LEA R24, R3.reuse, R24, 0x2 ;  /* 0x0000001803187211 */ /* 0x040fe200078e10ff */
[----:B0-----:R-:W-:-:S03]  /*0870*/  IMAD R10, R3, 0xc, R26 ;  /* 0x0000000c030a7824 */ /* 0x001fc600078e021a */
[----:B------:R-:W-:Y:S01]  /*0880*/  ISETP.GE.U32.AND P0, PT, R24, 0x80, PT ;  /* 0x000000801800780c */ /* 0x000fe20003f06070 */
[C---:B------:R-:W-:Y:S01]  /*0890*/  IMAD R14, R3.reuse, 0x4, R14 ;  /* 0x00000004030e7824 */ /* 0x040fe200078e020e */
[C---:B------:R-:W-:Y:S01]  /*08a0*/  LEA R18, R3.reuse, R18, 0x2 ;  /* 0x0000001203127211 */ /* 0x040fe200078e10ff */
[C---:B------:R-:W-:Y:S01]  /*08b0*/  IMAD R22, R3.reuse, 0x4, R22 ;  /* 0x0000000403167824 */ /* 0x040fe200078e0216 */
[C---:B------:R-:W-:Y:S01]  /*08c0*/  LEA R23, R3.reuse, R23, 0x2 ;  /* 0x0000001703177211 */ /* 0x040fe200078e10ff */
[C---:B------:R-:W-:Y:S01]  /*08d0*/  IMAD.WIDE.U32 R8, R3.reuse, 0x10, R8 ;  /* 0x0000001003087825 */ /* 0x040fe200078e0008 */
[----:B--2---:R0:W-:Y:S04]  /*08e0*/  STS [R26], R29 ;  /* 0x0000001d1a007388 */ /* 0x0041e80000000800 */
[----:B---3--:R3:W-:Y:S04]  /*08f0*/  STS [R12], R25 ;  /* 0x000000190c007388 */ /* 0x0087e80000000800 */
[----:B----4-:R3:W-:Y:S04]  /*0900*/  STS [R28], R27 ;  /* 0x0000001b1c007388 */ /* 0x0107e80000000800 */
[----:B-----5:R3:W-:Y:S01]  /*0910*/  STS [R10], R13 ;  /* 0x0000000d0a007388 */ /* 0x0207e20000000800 */
[----:B0-----:R-:W-:Y:S01]  /*0920*/  IMAD R26, R3, 0x10, R26 ;  /* 0x00000010031a7824 */ /* 0x001fe200078e021a */
[----:B------:R-:W-:Y:S06]  /*0930*/  @!P0 BRA `(.L_x_11) ;  /* 0xfffffffc00808947 */ /* 0x000fec000383ffff */
.L_x_2:
[----:B0-----:R-:W-:Y:S05]  /*0940*/  BSYNC.RECONVERGENT B1 ;  /* 0x0000000000017941 */ /* 0x001fea0003800200 */
.L_x_1:
[----:B-12---:R-:W0:Y:S08]  /*0950*/  LDC R8, c[0x0][0x39c] ;  /* 0x0000e700ff087b82 */ /* 0x006e300000000800 */
[----:B------:R-:W-:Y:S01]  /*0960*/  BAR.SYNC.DEFER_BLOCKING 0x0 ;  /* 0x0000000000007b1d */ /* 0x000fe20000010000 */
[----:B0-----:R-:W-:Y:S01]  /*0970*/  ISETP.LE.AND P0, PT, R8, UR8, PT ;  /* 0x0000000808007c0c */ /* 0x001fe2000bf03270 */
[----:B------:R-:W-:-:S12]  /*0980*/  IMAD R17, R7, R8, UR8 ;  /* 0x0000000807117e24 */ /* 0x000fd8000f8e0208 */
[----:B------:R-:W-:Y:S05]  /*0990*/  @P0 BRA `(.L_x_12) ;  /* 0x00000008000c0947 */ /* 0x000fea0003800000 */
[----:B------:R-:W-:Y:S02]  /*09a0*/  ISETP.GE.AND P1, PT, R4, 0x10, PT ;  /* 0x000000100400780c */ /* 0x000fe40003f26270 */
[----:B------:R-:W-:Y:S02]  /*09b0*/  ISETP.NE.AND P0, PT, R21, RZ, PT ;  /* 0x000000ff1500720c */ /* 0x000fe40003f05270 */
[----:B------:R-:W-:Y:S02]  /*09c0*/  SHF.R.S32.HI R16, RZ, 0x1f, R17 ;  /* 0x0000001fff107819 */ /* 0x000fe40000011411 */
[----:B------:R-:W-:-:S07]  /*09d0*/  MOV R18, RZ ;  /* 0x000000ff00127202 */ /* 0x000fce0000000f00 */
[----:B------:R-:W-:Y:S05]  /*09e0*/  @!P1 BRA `(.L_x_13) ;  /* 0x0000000000c89947 */ /* 0x000fea0003800000 */
[----:B------:R-:W0:Y:S01]  /*09f0*/  S2UR UR7, SR_CgaCtaId ;  /* 0x00000000000779c3 */ /* 0x000e220000008800 */
[----:B------:R-:W-:Y:S01]  /*0a00*/  UMOV UR5, 0x400 ;  /* 0x0000040000057882 */ /* 0x000fe20000000000 */
[----:B------:R-:W-:Y:S01]  /*0a10*/  LOP3.LUT R18, R20, 0xf0, RZ, 0xc0, !PT ;  /* 0x000000f014127812 */ /* 0x000fe200078ec0ff */
[----:B------:R-:W1:Y:S01]  /*0a20*/  LDCU.64 UR12, c[0x0][0x380] ;  /* 0x00007000ff0c77ac */ /* 0x000e620008000a00 */
[----:B0-----:R-:W-:-:S03]  /*0a30*/  ULEA UR7, UR7, UR5, 0x18 ;  /* 0x0000000507077291 */ /* 0x001fc6000f8ec0ff */
[----:B-1----:R-:W-:-:S09]  /*0a40*/  UMOV UR5, URZ ;  /* 0x000000ff00057c82 */ /* 0x002fd20008000000 */
.L_x_14:
[----:B------:R-:W-:-:S05]  /*0a50*/  IADD3 R8, P1, PT, R17, UR5, RZ ;  /* 0x0000000511087c10 */ /* 0x000fca000ff3e0ff */
[----:B------:R-:W-:Y:S01]  /*0a60*/  IMAD.X R9, RZ, RZ, R16, P1 ;  /* 0x000000ffff097224 */ /* 0x000fe200008e0610 */
[----:B------:R-:W-:-:S04]  /*0a70*/  LEA R22, P1, R8, UR12, 0x2 ;  /* 0x0000000c08167c11 */ /* 0x000fc8000f8210ff */
[----:B------:R-:W-:-:S05]  /*0a80*/  LEA.HI.X R23, R8, UR13, R9, 0x2, P1 ;  /* 0x0000000d08177c11 */ /* 0x000fca00088f1409 */
[----:B------:R-:W2:Y:S04]  /*0a90*/  LDG.E.CONSTANT R14, desc[UR10][R22.64] ;  /* 0x0000000a160e7981 */ /* 0x000ea8000c1e9900 */
[----:B---3--:R-:W3:Y:S04]  /*0aa0*/  LDG.E.CONSTANT R25, desc[UR10][R22.64+0x4] ;  /* 0x0000040a16197981 */ /* 0x008ee8000c1e9900 */
[----:B------:R-:W4:Y:S01]  /*0ab0*/  LDG.E.CONSTANT R13, desc[UR10][R22.64+0x8] ;  /* 0x0000080a160d7981 */ /* 0x000f22000c1e9900 */
[----:B------:R-:W-:-:S03]  /*0ac0*/  ULEA UR8, UR5, UR7, 0x2 ;  /* 0x0000000705087291 */ /* 0x000fc6000f8e10ff */
[----:B------:R-:W5:Y:S04]  /*0ad0*/  LDG.E.CONSTANT R12, desc[UR10][R22.64+0xc] ;  /* 0x00000c0a160c7981 */ /* 0x000f68000c1e9900 */
[----:B------:R-:W5:Y:S04]  /*0ae0*/  LDG.E.CONSTANT R27, desc[UR10][R22.64+0x10] ;  /* 0x0000100a161b7981 */ /* 0x000f68000c1e9900 */
[----:B------:R-:W2:Y:S04]  /*0af0*/  LDS.128 R8, [UR8] ;  /* 0x00000008ff087984 */ /* 0x000ea80008000c00 */
[----:B------:R-:W5:Y:S04]  /*0b00*/  LDG.E.CONSTANT R26, desc[UR10][R22.64+0x14] ;  /* 0x0000140a161a7981 */ /* 0x000f68000c1e9900 */
[----:B------:R-:W5:Y:S04]  /*0b10*/  LDG.E.CONSTANT R29, desc[UR10][R22.64+0x18] ;  /* 0x0000180a161d7981 */ /* 0x000f68000c1e9900 */
[----:B------:R-:W5:Y:S04]  /*0b20*/  LDG.E.CONSTANT R24, desc[UR10][R22.64+0x1c] ;  /* 0x00001c0a16187981 */ /* 0x000f68000c1e9900 */
[----:B------:R-:W5:Y:S01]  /*0b30*/  LDG.E.CONSTANT R28, desc[UR10][R22.64+0x24] ;  /* 0x0000240a161c7981 */ /* 0x000f62000c1e9900 */
[----:B--2---:R-:W-:-:S04]  /*0b40*/  FFMA R8, R14, R8, R15 ;  /* 0x000000080e087223 */ /* 0x004fc8000000000f */
[----:B---3--:R-:W-:Y:S02]  /*0b50*/  FFMA R9, R9, R25, R8 ;  /* 0x0000001909097223 */ /* 0x008fe40000000008 */
[----:B------:R-:W2:Y:S02]  /*0b60*/  LDG.E.CONSTANT R25, desc[UR10][R22.64+0x20] ;  /* 0x0000200a16197981 */ /* 0x000ea4000c1e9900 */
[----:B----4-:R-:W-:-:S04]  /*0b70*/  FFMA R10, R10, R13, R9 ;  /* 0x0000000d0a0a7223 */ /* 0x010fc80000000009 */
[----:B-----5:R-:W-:Y:S02]  /*0b80*/  FFMA R10, R11, R12, R10 ;  /* 0x0000000c0b0a7223 */ /* 0x020fe4000000000a */
[----:B------:R-:W0:Y:S02]  /*0b90*/  LDS.128 R12, [UR8+0x10] ;  /* 0x00001008ff0c7984 */ /* 0x000e240008000c00 */
[----:B0-----:R-:W-:Y:S02]  /*0ba0*/  FFMA R10, R27, R12, R10 ;  /* 0x0000000c1b0a7223 */ /* 0x001fe4000000000a */
[----:B------:R-:W3:Y:S02]  /*0bb0*/  LDG.E.CONSTANT R27, desc[UR10][R22.64+0x28] ;  /* 0x0000280a161b7981 */ /* 0x000ee4000c1e9900 */
[----:B------:R-:W-:Y:S02]  /*0bc0*/  FFMA R13, R13, R26, R10 ;  /* 0x0000001a0d0d7223 */ /* 0x000fe4000000000a */
[----:B------:R-:W2:Y:S02]  /*0bd0*/  LDS.128 R8, [UR8+0x20] ;  /* 0x00002008ff087984 */ /* 0x000ea40008000c00 */
[----:B------:R-:W-:-:S02]  /*0be0*/  FFMA R14, R14, R29, R13 ;  /* 0x0000001d0e0e7223 */ /* 0x000fc4000000000d */
[----:B------:R-:W4:Y:S02]  /*0bf0*/  LDG.E.CONSTANT R29, desc[UR10][R22.64+0x30] ;  /* 0x0000300a161d7981 */ /* 0x000f24000c1e9900 */
[----:B------:R-:W-:Y:S02]  /*0c00*/  FFMA R14, R15, R24, R14 ;  /* 0x000000180f0e7223 */ /* 0x000fe4000000000e */
[----:B------:R-:W5:Y:S04]  /*0c10*/  LDG.E.CONSTANT R24, desc[UR10][R22.64+0x2c] ;  /* 0x00002c0a16187981 */ /* 0x000f68000c1e9900 */
[----:B------:R-:W4:Y:S01]  /*0c20*/  LDG.E.CONSTANT R26, desc[UR10][R22.64+0x34] ;  /* 0x0000340a161a7981 */ /* 0x000f22000c1e9900 */
[----:B--2---:R-:W-:-:S03]  /*0c30*/  FFMA R14, R25, R8, R14 ;  /* 0x00000008190e7223 */ /* 0x004fc6000000000e */
[----:B------:R-:W2:Y:S04]  /*0c40*/  LDG.E.CONSTANT R25, desc[UR10][R22.64+0x38] ;  /* 0x0000380a16197981 */ /* 0x000ea8000c1e9900 */
[----:B------:R-:W2:Y:S01]  /*0c50*/  LDG.E.CONSTANT R8, desc[UR10][R22.64+0x3c] ;  /* 0x00003c0a16087981 */ /* 0x000ea2000c1e9900 */
[----:B------:R-:W-:-:S03]  /*0c60*/  FFMA R9, R9, R28, R14 ;  /* 0x0000001c09097223 */ /* 0x000fc6000000000e */
[----:B------:R-:W4:Y:S01]  /*0c70*/  LDS.128 R12, [UR8+0x30] ;  /* 0x00003008ff0c7984 */ /* 0x000f220008000c00 */
[----:B------:R-:W-:-:S06]  /*0c80*/  UIADD3 UR5, UPT, UPT, UR5, 0x10, URZ ;  /* 0x0000001005057890 */ /* 0x000fcc000fffe0ff */
[----:B------:R-:W-:Y:S01]  /*0c90*/  ISETP.NE.AND P1, PT, R18, UR5, PT ;  /* 0x0000000512007c0c */ /* 0x000fe2000bf25270 */
[----:B---3--:R-:W-:-:S04]  /*0ca0*/  FFMA R10, R10, R27, R9 ;  /* 0x0000001b0a0a7223 */ /* 0x008fc80000000009 */
[----:B-----5:R-:W-:-:S04]  /*0cb0*/  FFMA R10, R11, R24, R10 ;  /* 0x000000180b0a7223 */ /* 0x020fc8000000000a */
[----:B----4-:R-:W-:-:S04]  /*0cc0*/  FFMA R10, R29, R12, R10 ;  /* 0x0000000c1d0a7223 */ /* 0x010fc8000000000a */
[----:B------:R-:W-:-:S04]  /*0cd0*/  FFMA R13, R13, R26, R10 ;  /* 0x0000001a0d0d7223 */ /* 0x000fc8000000000a */
[----:B--2---:R-:W-:-:S04]  /*0ce0*/  FFMA R14, R14, R25, R13 ;  /* 0x000000190e0e7223 */ /* 0x004fc8000000000d */
[----:B------:R-:W-:Y:S01]  /*0cf0*/  FFMA R15, R15, R8, R14 ;  /* 0x000000080f0f7223 */ /* 0x000fe2000000000e */
[----:B------:R-:W-:Y:S06]  /*0d00*/  @P1 BRA `(.L_x_14) ;  /* 0xfffffffc00501947 */ /* 0x000fec000383ffff */
.L_x_13:
[----:B------:R-:W-:Y:S05]  /*0d10*/  @!P0 BRA `(.L_x_12) ;  /* 0x00000004002c8947 */ /* 0x000fea0003800000 */
[----:B------:R-:W-:Y:S02]  /*0d20*/  ISETP.GE.U32.AND P1, PT, R21, 0x8, PT ;  /* 0x000000081500780c */ /* 0x000fe40003f26070 */
[----:B------:R-:W-:-:S11]  /*0d30*/  ISETP.NE.AND P0, PT, R19, RZ, PT ;  /* 0x000000ff1300720c */ /* 0x000fd60003f05270 */
[----:B------:R-:W-:Y:S05]  /*0d40*/  @!P1 BRA `(.L_x_15) ;  /* 0x0000000000709947 */ /* 0x000fea0003800000 */
[----:B------:R-:W0:Y:S01]  /*0d50*/  LDCU.64 UR8, c[0x0][0x380] ;  /* 0x00007000ff0877ac */ /* 0x000e220008000a00 */
[----:B------:R-:W-:-:S04]  /*0d60*/  IADD3 R8, P1, PT, R17, R18, RZ ;  /* 0x0000001211087210 */ /* 0x000fc80007f3e0ff */
[----:B------:R-:W-:Y:S02]  /*0d70*/  IADD3.X R9, PT, PT, RZ, R16, RZ, P1, !PT ;  /* 0x00000010ff097210 */ /* 0x000fe40000ffe4ff */
[----:B0-----:R-:W-:-:S04]  /*0d80*/  LEA R22, P1, R8, UR8, 0x2 ;  /* 0x0000000808167c11 */ /* 0x001fc8000f8210ff */
[----:B------:R-:W-:-:S05]  /*0d90*/  LEA.HI.X R23, R8, UR9, R9, 0x2, P1 ;  /* 0x0000000908177c11 */ /* 0x000fca00088f1409 */
[----:B------:R-:W2:Y:S01]  /*0da0*/  LDG.E.CONSTANT R14, desc[UR10][R22.64] ;  /* 0x0000000a160e7981 */ /* 0x000ea2000c1e9900 */
[----:B------:R-:W-:Y:S01]  /*0db0*/  MOV R8, 0x400 ;  /* 0x0000040000087802 */ /* 0x000fe20000000f00 */
[----:B------:R-:W0:Y:S02]  /*0dc0*/  S2R R9, SR_CgaCtaId ;  /* 0x0000000000097919 */ /* 0x000e240000008800 */
[----:B---3--:R-:W3:Y:S04]  /*0dd0*/  LDG.E.CONSTANT R12, desc[UR10][R22.64+0x4] ;  /* 0x0000040a160c7981 */ /* 0x008ee8000c1e9900 */
[----:B------:R-:W4:Y:S04]  /*0de0*/  LDG.E.CONSTANT R21, desc[UR10][R22.64+0x8] ;  /* 0x0000080a16157981 */ /* 0x000f28000c1e9900 */
[----:B------:R-:W5:Y:S04]  /*0df0*/  LDG.E.CONSTANT R26, desc[UR10][R22.64+0xc] ;  /* 0x00000c0a161a7981 */ /* 0x000f68000c1e9900 */
[----:B------:R-:W5:Y:S04]  /*0e00*/  LDG.E.CONSTANT R25, desc[UR10][R22.64+0x10] ;  /* 0x0000100a16197981 */ /* 0x000f68000c1e9900 */
[----:B------:R-:W5:Y:S04]  /*0e10*/  LDG.E.CONSTANT R24, desc[UR10][R22.64+0x14] ;  /* 0x0000140a16187981 */ /* 0x000f68000c1e9900 */
[----:B------:R-:W5:Y:S01]  /*0e20*/  LDG.E.CONSTANT R27, desc[UR10][R22.64+0x18] ;  /* 0x0000180a161b7981 */ /* 0x000f62000c1e9900 */
[----:B0-----:R-:W-:-:S05]  /*0e30*/  LEA R9, R9, R8, 0x18 ;  /* 0x0000000809097211 */ /* 0x001fca00078ec0ff */
[----:B------:R-:W-:-:S05]  /*0e40*/  IMAD R28, R18, 0x4, R9 ;  /* 0x00000004121c7824 */ /* 0x000fca00078e0209 */
[----:B------:R-:W2:Y:S02]  /*0e50*/  LDS.128 R8, [R28] ;  /* 0x000000001c087984 */ /* 0x000ea40000000c00 */
[----:B--2---:R-:W-:Y:S02]  /*0e60*/  FFMA R15, R14, R8, R15 ;  /* 0x000000080e0f7223 */ /* 0x004fe4000000000f */
[----:B------:R-:W2:Y:S02]  /*0e70*/  LDG.E.CONSTANT R8, desc[UR10][R22.64+0x1c] ;  /* 0x00001c0a16087981 */ /* 0x000ea4000c1e9900 */
[----:B---3--:R-:W-:Y:S02]  /*0e80*/  FFMA R9, R12, R9, R15 ;  /* 0x000000090c097223 */ /* 0x008fe4000000000f */
[----:B------:R-:W0:Y:S02]  /*0e90*/  LDS.128 R12, [R28+0x10] ;  /* 0x000010001c0c7984 */ /* 0x000e240000000c00 */
[----:B----4-:R-:W-:-:S04]  /*0ea0*/  FFMA R9, R21, R10, R9 ;  /* 0x0000000a15097223 */ /* 0x010fc80000000009 */
[----:B-----5:R-:W-:Y:S01]  /*0eb0*/  FFMA R26, R26, R11, R9 ;  /* 0x0000000b1a1a7223 */ /* 0x020fe20000000009 */
[----:B------:R-:W-:-:S03]  /*0ec0*/  IADD3 R18, PT, PT, R18, 0x8, RZ ;  /* 0x0000000812127810 */ /* 0x000fc60007ffe0ff */
[----:B0-----:R-:W-:-:S04]  /*0ed0*/  FFMA R25, R25, R12, R26 ;  /* 0x0000000c19197223 */ /* 0x001fc8000000001a */
[----:B------:R-:W-:-:S04]  /*0ee0*/  FFMA R24, R24, R13, R25 ;  /* 0x0000000d18187223 */ /* 0x000fc80000000019 */
[----:B------:R-:W-:-:S04]  /*0ef0*/  FFMA R27, R27, R14, R24 ;  /* 0x0000000e1b1b7223 */ /* 0x000fc80000000018 */
[----:B--2---:R-:W-:-:S07]  /*0f00*/  FFMA R15, R8, R15, R27 ;  /* 0x0000000f080f7223 */ /* 0x004fce000000001b */
.L_x_15:
[----:B------:R-:W-:Y:S05]  /*0f10*/  @!P0 BRA `(.L_x_12) ;  /* 0x0000000000ac8947 */ /* 0x000fea0003800000 */
[----:B------:R-:W-:Y:S02]  /*0f20*/  ISETP.GE.U32.AND P1, PT, R19, 0x4, PT ;  /* 0x000000041300780c */ /* 0x000fe40003f26070 */
[----:B------:R-:W-:-:S04]  /*0f30*/  LOP3.LUT R20, R20, 0x3, RZ, 0xc0, !PT ;  /* 0x0000000314147812 */ /* 0x000fc800078ec0ff */
[----:B------:R-:W-:-:S07]  /*0f40*/  ISETP.NE.AND P0, PT, R20, RZ, PT ;  /* 0x000000ff1400720c */ /* 0x000fce0003f05270 */
[----:B------:R-:W-:Y:S06]  /*0f50*/  @!P1 BRA `(.L_x_16) ;  /* 0x00000000004c9947 */ /* 0x000fec0003800000 */
[----:B------:R-:W3:Y:S01]  /*0f60*/  LDCU.64 UR8, c[0x0][0x380] ;  /* 0x00007000ff0877ac */ /* 0x000ee20008000a00 */
[----:B------:R-:W-:-:S05]  /*0f70*/  IADD3 R8, P1, PT, R17, R18, RZ ;  /* 0x0000001211087210 */ /* 0x000fca0007f3e0ff */
[----:B------:R-:W-:Y:S01]  /*0f80*/  IMAD.X R9, RZ, RZ, R16, P1 ;  /* 0x000000ffff097224 */ /* 0x000fe200008e0610 */
[----:B---3--:R-:W-:-:S04]  /*0f90*/  LEA R12, P1, R8, UR8, 0x2 ;  /* 0x00000008080c7c11 */ /* 0x008fc8000f8210ff */
[----:B------:R-:W-:-:S05]  /*0fa0*/  LEA.HI.X R13, R8, UR9, R9, 0x2, P1 ;  /* 0x00000009080d7c11 */ /* 0x000fca00088f1409 */
[----:B------:R-:W2:Y:S04]  /*0fb0*/  LDG.E.CONSTANT R14, desc[UR10][R12.64] ;  /* 0x0000000a0c0e7981 */ /* 0x000ea8000c1e9900 */
[----:B------:R-:W3:Y:S04]  /*0fc0*/  LDG.E.CONSTANT R19, desc[UR10][R12.64+0x4] ;  /* 0x0000040a0c137981 */ /* 0x000ee8000c1e9900 */
[----:B------:R-:W4:Y:S04]  /*0fd0*/  LDG.E.CONSTANT R22, desc[UR10][R12.64+0x8] ;  /* 0x0000080a0c167981 */ /* 0x000f28000c1e9900 */
[----:B------:R-:W5:Y:S01]  /*0fe0*/  LDG.E.CONSTANT R21, desc[UR10][R12.64+0xc] ;  /* 0x00000c0a0c157981 */ /* 0x000f62000c1e9900 */
[----:B------:R-:W-:Y:S01]  /*0ff0*/  MOV R8, 0x400 ;  /* 0x0000040000087802 */ /* 0x000fe20000000f00 */
[----:B------:R-:W0:Y:S03]  /*1000*/  S2R R9, SR_CgaCtaId ;  /* 0x0000000000097919 */ /* 0x000e260000008800 */
[----:B0-----:R-:W-:-:S04]  /*1010*/  LEA R9, R9, R8, 0x18 ;  /* 0x0000000809097211 */ /* 0x001fc800078ec0ff */
[C---:B------:R-:W-:Y:S01]  /*1020*/  LEA R9, R18.reuse, R9, 0x2 ;  /* 0x0000000912097211 */ /* 0x040fe200078e10ff */
[----:B------:R-:W-:-:S05]  /*1030*/  VIADD R18, R18, 0x4 ;  /* 0x0000000412127836 */ /* 0x000fca0000000000 */
[----:B------:R-:W2:Y:S02]  /*1040*/  LDS.128 R8, [R9] ;  /* 0x0000000009087984 */ /* 0x000ea40000000c00 */
[----:B--2---:R-:W-:-:S04]  /*1050*/  FFMA R8, R14, R8, R15 ;  /* 0x000000080e087223 */ /* 0x004fc8000000000f */
[----:B---3--:R-:W-:-:S04]  /*1060*/  FFMA R19, R19, R9, R8 ;  /* 0x0000000913137223 */ /* 0x008fc80000000008 */
[----:B----4-:R-:W-:-:S04]  /*1070*/  FFMA R10, R22, R10, R19 ;  /* 0x0000000a160a7223 */ /* 0x010fc80000000013 */
[----:B-----5:R-:W-:-:S07]  /*1080*/  FFMA R15, R21, R11, R10 ;  /* 0x0000000b150f7223 */ /* 0x020fce000000000a */
.L_x_16:
[----:B------:R-:W-:Y:S05]  /*1090*/  @!P0 BRA `(.L_x_12) ;  /* 0x00000000004c8947 */ /* 0x000fea0003800000 */
[----:B------:R-:W3:Y:S01]  /*10a0*/  LDCU.64 UR8, c[0x0][0x380] ;  /* 0x00007000ff0877ac */ /* 0x000ee20008000a00 */
[----:B------:R-:W-:-:S04]  /*10b0*/  IADD3 R17, P0, PT, R17, R18, RZ ;  /* 0x0000001211117210 */ /* 0x000fc80007f1e0ff */
[----:B------:R-:W-:Y:S02]  /*10c0*/  IADD3.X R16, PT, PT, RZ, R16, RZ, P0, !PT ;  /* 0x00000010ff107210 */ /* 0x000fe400007fe4ff */
[----:B---3--:R-:W-:-:S04]  /*10d0*/  LEA R12, P0, R17, UR8, 0x2 ;  /* 0x00000008110c7c11 */ /* 0x008fc8000f8010ff */
[----:B------:R-:W-:-:S05]  /*10e0*/  LEA.HI.X R13, R17, UR9, R16, 0x2, P0 ;  /* 0x00000009110d7c11 */ /* 0x000fca00080f1410 */
[----:B------:R-:W2:Y:S01]  /*10f0*/  LDG.E.CONSTANT R14, desc[UR10][R12.64] ;  /* 0x0000000a0c0e7981 */ /* 0x000ea2000c1e9900 */
[----:B------:R-:W-:Y:S02]  /*1100*/  MOV R8, 0x400 ;  /* 0x0000040000087802 */ /* 0x000fe40000000f00 */
[----:B------:R-:W-:Y:S01]  /*1110*/  ISETP.NE.AND P0, PT, R20, 0x1, PT ;  /* 0x000000011400780c */ /* 0x000fe20003f05270 */
[----:B------:R-:W0:Y:S02]  /*1120*/  S2R R9, SR_CgaCtaId ;  /* 0x0000000000097919 */ /* 0x000e240000008800 */
[----:B0-----:R-:W-:-:S05]  /*1130*/  LEA R9, R9, R8, 0x18 ;  /* 0x0000000809097211 */ /* 0x001fca00078ec0ff */
[----:B------:R-:W-:-:S06]  /*1140*/  IMAD R8, R18, 0x4, R9 ;  /* 0x0000000412087824 */ /* 0x000fcc00078e0209 */
[----:B------:R-:W2:Y:S02]  /*1150*/  LDS.128 R8, [R8] ;  /* 0x0000000008087984 */ /* 0x000ea40000000c00 */
[----:B--2---:R-:W-:Y:S01]  /*1160*/  FFMA R15, R14, R8, R15 ;  /* 0x000000080e0f7223 */ /* 0x004fe2000000000f */
[----:B------:R-:W-:Y:S06]  /*1170*/  @!P0 BRA `(.L_x_12) ;  /* 0x0000000000148947 */ /* 0x000fec0003800000 */
[----:B------:R-:W-:Y:S01]  /*1180*/  ISETP.NE.AND P0, PT, R20, 0x2, PT ;  /* 0x000000021400780c */ /* 0x000fe20003f05270 */
[----:B------:R-:W2:-:S12]  /*1190*/  LDG.E.CONSTANT R8, desc[UR10][R12.64+0x4] ;  /* 0x0000040a0c087981 */ /* 0x000e98000c1e9900 */
[----:B------:R-:W3:Y:S01]  /*11a0*/  @P0 LDG.E.CONSTANT R14, desc[UR10][R12.64+0x8] ;  /* 0x0000080a0c0e0981 */ /* 0x000ee2000c1e9900 */
[----:B--2---:R-:W-:-:S04]  /*11b0*/  FFMA R15, R8, R9, R15 ;  /* 0x00000009080f7223 */ /* 0x004fc8000000000f */
[----:B---3--:R-:W-:-:S07]  /*11c0*/  @P0 FFMA R15, R14, R10, R15 ;  /* 0x0000000a0e0f0223 */ /* 0x008fce000000000f */
.L_x_12:
[----:B------:R-:W-:Y:S01]  /*11d0*/  BAR.SYNC.DEFER_BLOCKING 0x0 ;  /* 0x0000000000007b1d */ /* 0x000fe20000010000 */
[----:B------:R-:W-:-:S05]  /*11e0*/  IADD3 R4, PT, PT, R4, -0x80, RZ ;  /* 0xffffff8004047810 */ /* 0x000fca0007ffe0ff */
[----:B------:R-:W-:Y:S05]  /*11f0*/  BRA.U UP0, `(.L_x_17) ;  /* 0xfffffff100407547 */ /* 0x000fea000b83ffff */
.L_x_0:
[----:B------:R-:W0:Y:S02]  /*1200*/  LDC.64 R2, c[0x0][0x390] ;  /* 0x0000e400ff027b82 */ /* 0x000e240000000a00 */
[----:B0-----:R-:W-:-:S05]  /*1210*/  IMAD.WIDE R2, R7, 0x4, R2 ;  /* 0x0000000407027825 */ /* 0x001fca00078e0202 */
[----:B------:R-:W-:Y:S01]  /*1220*/  STG.E desc[UR10][R2.64], R15 ;  /* 0x0000000f02007986 */ /* 0x000fe2000c10190a */
[----:B------:R-:W-:Y:S05]  /*1230*/  EXIT ;  /* 0x000000000000794d */ /* 0x000fea0003800000 */
.L_x_18:
[----:B------:R-:W-:-:S00]  /*1240*/  BRA `(.L_x_18) ;  /* 0xfffffffc00fc7947 */ /* 0x000fc0000383ffff */
[----:B------:R-:W-:-:S00]  /*1250*/  NOP ;  /* 0x0000000000007918 */ /* 0x000fc00000000000 */
        /* <DEDUP_REMOVED lines=10> */
.L_x_19:


//--------------------- .nv.shared._Z12gemv_tiled_xPKfS0_Pfii --------------------------
	.section	.nv.shared._Z12gemv_tiled_xPKfS0_Pfii,"aw",@nobits
	.sectionflags	@""
	.align	16
	.zero		1024


//--------------------- .nv.shared.reserved.0     --------------------------
	.section	.nv.shared.reserved.0,"aw",@nobits
	.weak		__nv_reservedSMEM_offset_0_alias
	.size		__nv_reservedSMEM_offset_0_alias, 0, 64
	.other		__nv_reservedSMEM_offset_0_alias,@"STO_CUDA_RESERVED_SHARED STV_DEFAULT"
__nv_reservedSMEM_offset_0_alias:
	.zero		0
	.zero		64


//--------------------- .nv.constant0._Z12gemv_tiled_xPKfS0_Pfii --------------------------
	.section	.nv.constant0._Z12gemv_tiled_xPKfS0_Pfii,"a",@progbits
	.sectionflags	@""
	.align	4
.nv.constant0._Z12gemv_tiled_xPKfS0_Pfii:
	.zero		928


//--------------------- SYMBOLS --------------------------

	.type		.nv.reservedSmem.offset0,@object
	.size		.nv.reservedSmem.offset0,0x4
	.type		.nv.reservedSmem.cap,@object
	.size		.nv.reservedSmem.cap,0x4
